//
// Generated by NVIDIA NVVM Compiler
//
// Compiler Build ID: CL-36424714
// Cuda compilation tools, release 13.0, V13.0.88
// Based on NVVM 20.0.0
//

.version 9.0
.target sm_100
.address_size 64

	// .globl	_Z10f_functionPKiS0_Pi

.visible .entry _Z10f_functionPKiS0_Pi(
	.param .u64 .ptr .align 1 _Z10f_functionPKiS0_Pi_param_0,
	.param .u64 .ptr .align 1 _Z10f_functionPKiS0_Pi_param_1,
	.param .u64 .ptr .align 1 _Z10f_functionPKiS0_Pi_param_2
)
{
	.reg .b32 	%r<8>;
	.reg .b64 	%rd<11>;

	ld.param.u64 	%rd1, [_Z10f_functionPKiS0_Pi_param_0];
	ld.param.u64 	%rd2, [_Z10f_functionPKiS0_Pi_param_1];
	ld.param.u64 	%rd3, [_Z10f_functionPKiS0_Pi_param_2];
	cvta.to.global.u64 	%rd4, %rd3;
	cvta.to.global.u64 	%rd5, %rd2;
	cvta.to.global.u64 	%rd6, %rd1;
	mov.u32 	%r1, %tid.x;
	mov.u32 	%r2, %ctaid.x;
	mov.u32 	%r3, %ntid.x;
	mad.lo.s32 	%r4, %r2, %r3, %r1;
	mul.wide.s32 	%rd7, %r4, 4;
	add.s64 	%rd8, %rd6, %rd7;
	ld.global.u32 	%r5, [%rd8];
	add.s64 	%rd9, %rd5, %rd7;
	ld.global.u32 	%r6, [%rd9];
	add.s32 	%r7, %r6, %r5;
	add.s64 	%rd10, %rd4, %rd7;
	st.global.u32 	[%rd10], %r7;
	ret;

}


// ===== COMPILED SASS (sm_100) =====

	.target	sm_100

	.elftype	@"ET_EXEC"


//--------------------- .note.nv.tkinfo           --------------------------
	.section	.note.nv.tkinfo,"",@"SHT_NOTE"
	.sectionflags	@"SHF_NOTE_NV_TKINFO"
	.tkinfo
        /*0018*/ 	.word	0x00000002
        /*0030*/ 	.string	""
        /*0030*/ 	.string	"ptxas"
        /*0030*/ 	.string	"Cuda compilation tools, release 13.0, V13.0.88"
        /*0030*/ 	.string	"Build cuda_13.0.r13.0/compiler.36424714_0"
        /*0030*/ 	.string	"-arch sm_100 -m 64 "



//--------------------- .note.nv.cuinfo           --------------------------
	.section	.note.nv.cuinfo,"",@"SHT_NOTE"
	.sectionflags	@"SHF_NOTE_NV_CUINFO"
        /*0018*/ 	.short	0x0002
        /*001a*/ 	.short	0x0064
        /*001c*/ 	.short	0x0082
	.zero		2


//--------------------- .nv.info                  --------------------------
	.section	.nv.info,"",@"SHT_CUDA_INFO"
	.align	4


	//----- nvinfo : EIATTR_REGCOUNT
	.align		4
        /*0000*/ 	.byte	0x04, 0x2f
        /*0002*/ 	.short	(.L_1 - .L_0)
	.align		4
.L_0:
        /*0004*/ 	.word	index@(_Z10f_functionPKiS0_Pi)
        /*0008*/ 	.word	0x0000000c


	//----- nvinfo : EIATTR_FRAME_SIZE
	.align		4
.L_1:
        /*000c*/ 	.byte	0x04, 0x11
        /*000e*/ 	.short	(.L_3 - .L_2)
	.align		4
.L_2:
        /*0010*/ 	.word	index@(_Z10f_functionPKiS0_Pi)
        /*0014*/ 	.word	0x00000000


	//----- nvinfo : EIATTR_MIN_STACK_SIZE
	.align		4
.L_3:
        /*0018*/ 	.byte	0x04, 0x12
        /*001a*/ 	.short	(.L_5 - .L_4)
	.align		4
.L_4:
        /*001c*/ 	.word	index@(_Z10f_functionPKiS0_Pi)
        /*0020*/ 	.word	0x00000000
.L_5:


//--------------------- .nv.compat                --------------------------
	.section	.nv.compat,"",@"SHT_CUDA_COMPAT_INFO"
	.align	4
        /*0000*/ 	.byte	0x02, 0x09, 0x00, 0x00, 0x02, 0x02, 0x01, 0x00, 0x02, 0x05, 0x05, 0x00, 0x03, 0x07, 0x01, 0x01
        /*0010*/ 	.byte	0x02, 0x03, 0x00, 0x00, 0x02, 0x06, 0x01, 0x00, 0x04, 0x0b, 0x08, 0x00, 0x09, 0x00, 0x00, 0x00
        /*0020*/ 	.byte	0x00, 0x00, 0x00, 0x00


//--------------------- .nv.info._Z10f_functionPKiS0_Pi --------------------------
	.section	.nv.info._Z10f_functionPKiS0_Pi,"",@"SHT_CUDA_INFO"
	.sectionflags	@""
	.align	4


	//----- nvinfo : EIATTR_CUDA_API_VERSION
	.align		4
        /*0000*/ 	.byte	0x04, 0x37
        /*0002*/ 	.short	(.L_7 - .L_6)
.L_6:
        /*0004*/ 	.word	0x00000082


	//----- nvinfo : EIATTR_KPARAM_INFO
	.align		4
.L_7:
        /*0008*/ 	.byte	0x04, 0x17
        /*000a*/ 	.short	(.L_9 - .L_8)
.L_8:
        /*000c*/ 	.word	0x00000000
        /*0010*/ 	.short	0x0002
        /*0012*/ 	.short	0x0010
        /*0014*/ 	.byte	0x00, 0xf5, 0x21, 0x00


	//----- nvinfo : EIATTR_KPARAM_INFO
	.align		4
.L_9:
        /*0018*/ 	.byte	0x04, 0x17
        /*001a*/ 	.short	(.L_11 - .L_10)
.L_10:
        /*001c*/ 	.word	0x00000000
        /*0020*/ 	.short	0x0001
        /*0022*/ 	.short	0x0008
        /*0024*/ 	.byte	0x00, 0xf5, 0x21, 0x00


	//----- nvinfo : EIATTR_KPARAM_INFO
	.align		4
.L_11:
        /*0028*/ 	.byte	0x04, 0x17
        /*002a*/ 	.short	(.L_13 - .L_12)
.L_12:
        /*002c*/ 	.word	0x00000000
        /*0030*/ 	.short	0x0000
        /*0032*/ 	.short	0x0000
        /*0034*/ 	.byte	0x00, 0xf5, 0x21, 0x00


	//----- nvinfo : EIATTR_SPARSE_MMA_MASK
	.align		4
.L_13:
        /*0038*/ 	.byte	0x03, 0x50
        /*003a*/ 	.short	0x0000


	//----- nvinfo : EIATTR_MAXREG_COUNT
	.align		4
        /*003c*/ 	.byte	0x03, 0x1b
        /*003e*/ 	.short	0x00ff


	//----- nvinfo : EIATTR_MERCURY_ISA_VERSION
	.align		4
        /*0040*/ 	.byte	0x03, 0x5f
        /*0042*/ 	.short	0x0101


	//----- nvinfo : EIATTR_VRC_CTA_INIT_COUNT
	.align		4
        /*0044*/ 	.byte	0x02, 0x4a
	.zero		1
	.zero		1


	//----- nvinfo : EIATTR_EXIT_INSTR_OFFSETS
	.align		4
        /*0048*/ 	.byte	0x04, 0x1c
        /*004a*/ 	.short	(.L_15 - .L_14)


	//   ....[0]....
.L_14:
        /*004c*/ 	.word	0x00000100


	//----- nvinfo : EIATTR_CBANK_PARAM_SIZE
	.align		4
.L_15:
        /*0050*/ 	.byte	0x03, 0x19
        /*0052*/ 	.short	0x0018


	//----- nvinfo : EIATTR_PARAM_CBANK
	.align		4
        /*0054*/ 	.byte	0x04, 0x0a
        /*0056*/ 	.short	(.L_17 - .L_16)
	.align		4
.L_16:
        /*0058*/ 	.word	index@(.nv.constant0._Z10f_functionPKiS0_Pi)
        /*005c*/ 	.short	0x0380
        /*005e*/ 	.short	0x0018


	//----- nvinfo : EIATTR_SW_WAR
	.align		4
.L_17:
        /*0060*/ 	.byte	0x04, 0x36
        /*0062*/ 	.short	(.L_19 - .L_18)
.L_18:
        /*0064*/ 	.word	0x00000008
.L_19:


//--------------------- .nv.callgraph             --------------------------
	.section	.nv.callgraph,"",@"SHT_CUDA_CALLGRAPH"
	.align	4
	.sectionentsize	8
	.align		4
        /*0000*/ 	.word	0x00000000
	.align		4
        /*0004*/ 	.word	0xffffffff
	.align		4
        /*0008*/ 	.word	0x00000000
	.align		4
        /*000c*/ 	.word	0xfffffffe
	.align		4
        /*0010*/ 	.word	0x00000000
	.align		4
        /*0014*/ 	.word	0xfffffffd
	.align		4
        /*0018*/ 	.word	0x00000000
	.align		4
        /*001c*/ 	.word	0xfffffffc


//--------------------- .text._Z10f_functionPKiS0_Pi --------------------------
	.section	.text._Z10f_functionPKiS0_Pi,"ax",@progbits
	.align	128
        .global         _Z10f_functionPKiS0_Pi
        .type           _Z10f_functionPKiS0_Pi,@function
        .size           _Z10f_functionPKiS0_Pi,(.L_x_1 - _Z10f_functionPKiS0_Pi)
        .other          _Z10f_functionPKiS0_Pi,@"STO_CUDA_ENTRY STV_DEFAULT"
_Z10f_functionPKiS0_Pi:
.text._Z10f_functionPKiS0_Pi:
[----:B------:R-:W-:Y:S01]  /*0000*/  LDC R1, c[0x0][0x37c] ;  /* 0x0000df00ff017b82 */ /* 0x000fe20000000800 */
[----:B------:R-:W0:Y:S07]  /*0010*/  S2R R9, SR_TID.X ;  /* 0x0000000000097919 */ /* 0x000e2e0000002100 */
[----:B------:R-:W0:Y:S01]  /*0020*/  S2UR UR6, SR_CTAID.X ;  /* 0x00000000000679c3 */ /* 0x000e220000002500 */
[----:B------:R-:W1:Y:S07]  /*0030*/  LDCU.64 UR4, c[0x0][0x358] ;  /* 0x00006b00ff0477ac */ /* 0x000e6e0008000a00 */
[----:B------:R-:W0:Y:S08]  /*0040*/  LDC R0, c[0x0][0x360] ;  /* 0x0000d800ff007b82 */ /* 0x000e300000000800 */
[----:B------:R-:W2:Y:S08]  /*0050*/  LDC.64 R2, c[0x0][0x380] ;  /* 0x0000e000ff027b82 */ /* 0x000eb00000000a00 */
[----:B------:R-:W3:Y:S01]  /*0060*/  LDC.64 R4, c[0x0][0x388] ;  /* 0x0000e200ff047b82 */ /* 0x000ee20000000a00 */
[----:B0-----:R-:W-:-:S07]  /*0070*/  IMAD R9, R0, UR6, R9 ;  /* 0x0000000600097c24 */ /* 0x001fce000f8e0209 */
[----:B------:R-:W0:Y:S01]  /*0080*/  LDC.64 R6, c[0x0][0x390] ;  /* 0x0000e400ff067b82 */ /* 0x000e220000000a00 */
[----:B--2---:R-:W-:-:S06]  /*0090*/  IMAD.WIDE R2, R9, 0x4, R2 ;  /* 0x0000000409027825 */ /* 0x004fcc00078e0202 */
[----:B-1----:R-:W2:Y:S01]  /*00a0*/  LDG.E R2, desc[UR4][R2.64] ;  /* 0x0000000402027981 */ /* 0x002ea2000c1e1900 */
[----:B---3--:R-:W-:-:S06]  /*00b0*/  IMAD.WIDE R4, R9, 0x4, R4 ;  /* 0x0000000409047825 */ /* 0x008fcc00078e0204 */
[----:B------:R-:W2:Y:S01]  /*00c0*/  LDG.E R5, desc[UR4][R4.64] ;  /* 0x0000000404057981 */ /* 0x000ea2000c1e1900 */
[----:B0-----:R-:W-:Y:S01]  /*00d0*/  IMAD.WIDE R6, R9, 0x4, R6 ;  /* 0x0000000409067825 */ /* 0x001fe200078e0206 */
[----:B--2---:R-:W-:-:S05]  /*00e0*/  IADD3 R9, PT, PT, R2, R5, RZ ;  /* 0x0000000502097210 */ /* 0x004fca0007ffe0ff */
[----:B------:R-:W-:Y:S01]  /*00f0*/  STG.E desc[UR4][R6.64], R9 ;  /* 0x0000000906007986 */ /* 0x000fe2000c101904 */
[----:B------:R-:W-:Y:S05]  /*0100*/  EXIT ;  /* 0x000000000000794d */ /* 0x000fea0003800000 */
.L_x_0:
[----:B------:R-:W-:-:S00]  /*0110*/  BRA `(.L_x_0) ;  /* 0xfffffffc00fc7947 */ /* 0x000fc0000383ffff */
[----:B------:R-:W-:-:S00]  /*0120*/  NOP ;  /* 0x0000000000007918 */ /* 0x000fc00000000000 */
        /* <DEDUP_REMOVED lines=13> */
.L_x_1:


//--------------------- .nv.shared.reserved.0     --------------------------
	.section	.nv.shared.reserved.0,"aw",@nobits
	.weak		__nv_reservedSMEM_offset_0_alias
	.size		__nv_reservedSMEM_offset_0_alias, 0, 64
	.other		__nv_reservedSMEM_offset_0_alias,@"STO_CUDA_RESERVED_SHARED STV_DEFAULT"
__nv_reservedSMEM_offset_0_alias:
	.zero		0
	.zero		64


//--------------------- .nv.constant0._Z10f_functionPKiS0_Pi --------------------------
	.section	.nv.constant0._Z10f_functionPKiS0_Pi,"a",@progbits
	.sectionflags	@""
	.align	4
.nv.constant0._Z10f_functionPKiS0_Pi:
	.zero		920


//--------------------- SYMBOLS --------------------------

	.type		.nv.reservedSmem.offset0,@object
	.size		.nv.reservedSmem.offset0,0x4
